.version 7.0
.target sm_50 // enough for my Titan X
.address_size 64

.visible .entry sortBitonicWarp (
    .param .u64 ptr
) {
    .reg .pred %p0;
    .reg .pred %reverse;

    // Arguments
    .reg .u64 %ptr;

    // Cached thread properties
    .reg .u32 %tidX;

    // Other variables.
    .reg .u64 %dtmp<2>;
    .reg .u32 %stmp<2>;
    .reg .u32 %i;
    .reg .u32 %j;
    .reg .f32 %val<2>;

    // Load arguments and thread properties.
    ld.param.u64 %ptr, [ptr];
    mov.u32 %tidX, %tid.x;

    cvt.u64.u32 %dtmp0, %ctaid.x;
    shl.b64 %dtmp0, %dtmp0, 5;
    cvt.u64.u32 %dtmp1, %tidX;
    add.u64 %dtmp0, %dtmp0, %dtmp1;
    shl.b64 %dtmp0, %dtmp0, 2; // 4*(ctaid.x*32 + tid.x)
    add.u64 %ptr, %ptr, %dtmp0;
    ld.global.f32 %val0, [%ptr];

    mov.u32 %i, 0;
loop_start:
    // Flip the order of every other group to keep the data
    // in bitonic order.
    shl.b32 %stmp0, 2, %i;
    and.b32 %stmp0, %tidX, %stmp0;
    setp.ne.u32 %reverse, %stmp0, 0;

    mov.u32 %j, %i;
inner_loop_start:
    // Our stride is 2^j;
    shl.b32 %stmp0, 1, %j;

    // Check if we are first, and then flip it based on %reverse.
    and.b32 %stmp1, %tidX, %stmp0;
    setp.eq.xor.u32 %p0, %stmp1, 0, %reverse;

    shfl.sync.bfly.b32 %val1, %val0, %stmp0, 0x1f, 0xffffffff;
    // Keep lower or higher value depending on circumstances.
    setp.lt.xor.f32 %p0, %val0, %val1, %p0;
    selp.f32 %val0, %val1, %val0, %p0;

    setp.ne.u32 %p0, %j, 0;
    sub.u32 %j, %j, 1;
    @%p0 bra inner_loop_start;
inner_loop_end:

    add.u32 %i, %i, 1;
    setp.lt.u32 %p0, %i, 5;
    @%p0 bra loop_start;
loop_end:

    st.global.f32 [%ptr], %val0;
    ret;
}


// ===== COMPILED SASS (sm_100) =====

	.target	sm_100

	.elftype	@"ET_EXEC"


//--------------------- .note.nv.tkinfo           --------------------------
	.section	.note.nv.tkinfo,"",@"SHT_NOTE"
	.sectionflags	@"SHF_NOTE_NV_TKINFO"
	.tkinfo
        /*0018*/ 	.word	0x00000002
        /*0030*/ 	.string	""
        /*0030*/ 	.string	"ptxas"
        /*0030*/ 	.string	"Cuda compilation tools, release 13.0, V13.0.88"
        /*0030*/ 	.string	"Build cuda_13.0.r13.0/compiler.36424714_0"
        /*0030*/ 	.string	"-arch sm_100 "



//--------------------- .note.nv.cuinfo           --------------------------
	.section	.note.nv.cuinfo,"",@"SHT_NOTE"
	.sectionflags	@"SHF_NOTE_NV_CUINFO"
        /*0018*/ 	.short	0x0002
        /*001a*/ 	.short	0x0032
        /*001c*/ 	.short	0x0082
	.zero		2


//--------------------- .nv.info                  --------------------------
	.section	.nv.info,"",@"SHT_CUDA_INFO"
	.align	4


	//----- nvinfo : EIATTR_REGCOUNT
	.align		4
        /*0000*/ 	.byte	0x04, 0x2f
        /*0002*/ 	.short	(.L_1 - .L_0)
	.align		4
.L_0:
        /*0004*/ 	.word	index@(sortBitonicWarp)
        /*0008*/ 	.word	0x0000000b


	//----- nvinfo : EIATTR_FRAME_SIZE
	.align		4
.L_1:
        /*000c*/ 	.byte	0x04, 0x11
        /*000e*/ 	.short	(.L_3 - .L_2)
	.align		4
.L_2:
        /*0010*/ 	.word	index@(sortBitonicWarp)
        /*0014*/ 	.word	0x00000000


	//----- nvinfo : EIATTR_MIN_STACK_SIZE
	.align		4
.L_3:
        /*0018*/ 	.byte	0x04, 0x12
        /*001a*/ 	.short	(.L_5 - .L_4)
	.align		4
.L_4:
        /*001c*/ 	.word	index@(sortBitonicWarp)
        /*0020*/ 	.word	0x00000000
.L_5:


//--------------------- .nv.compat                --------------------------
	.section	.nv.compat,"",@"SHT_CUDA_COMPAT_INFO"
	.align	4
        /*0000*/ 	.byte	0x02, 0x09, 0x00, 0x00, 0x02, 0x02, 0x01, 0x00, 0x02, 0x05, 0x05, 0x00, 0x03, 0x07, 0x01, 0x01
        /*0010*/ 	.byte	0x02, 0x03, 0x00, 0x00, 0x02, 0x06, 0x01, 0x00, 0x04, 0x0b, 0x08, 0x00, 0x09, 0x00, 0x00, 0x00
        /*0020*/ 	.byte	0x00, 0x00, 0x00, 0x00


//--------------------- .nv.info.sortBitonicWarp  --------------------------
	.section	.nv.info.sortBitonicWarp,"",@"SHT_CUDA_INFO"
	.sectionflags	@""
	.align	4


	//----- nvinfo : EIATTR_CUDA_API_VERSION
	.align		4
        /*0000*/ 	.byte	0x04, 0x37
        /*0002*/ 	.short	(.L_7 - .L_6)
.L_6:
        /*0004*/ 	.word	0x00000082


	//----- nvinfo : EIATTR_KPARAM_INFO
	.align		4
.L_7:
        /*0008*/ 	.byte	0x04, 0x17
        /*000a*/ 	.short	(.L_9 - .L_8)
.L_8:
        /*000c*/ 	.word	0x00000000
        /*0010*/ 	.short	0x0000
        /*0012*/ 	.short	0x0000
        /*0014*/ 	.byte	0x00, 0xf0, 0x21, 0x00


	//----- nvinfo : EIATTR_SPARSE_MMA_MASK
	.align		4
.L_9:
        /*0018*/ 	.byte	0x03, 0x50
        /*001a*/ 	.short	0x0000


	//----- nvinfo : EIATTR_MAXREG_COUNT
	.align		4
        /*001c*/ 	.byte	0x03, 0x1b
        /*001e*/ 	.short	0x00ff


	//----- nvinfo : EIATTR_MERCURY_ISA_VERSION
	.align		4
        /*0020*/ 	.byte	0x03, 0x5f
        /*0022*/ 	.short	0x0101


	//----- nvinfo : EIATTR_COOP_GROUP_MASK_REGIDS
	.align		4
        /*0024*/ 	.byte	0x04, 0x29
        /*0026*/ 	.short	(.L_11 - .L_10)


	//   ....[0]....
.L_10:
        /*0028*/ 	.word	0xffffffff


	//----- nvinfo : EIATTR_COOP_GROUP_INSTR_OFFSETS
	.align		4
.L_11:
        /*002c*/ 	.byte	0x04, 0x28
        /*002e*/ 	.short	(.L_13 - .L_12)


	//   ....[0]....
.L_12:
        /*0030*/ 	.word	0x00000160


	//----- nvinfo : EIATTR_VRC_CTA_INIT_COUNT
	.align		4
.L_13:
        /*0034*/ 	.byte	0x02, 0x4a
	.zero		1
	.zero		1


	//----- nvinfo : EIATTR_EXIT_INSTR_OFFSETS
	.align		4
        /*0038*/ 	.byte	0x04, 0x1c
        /*003a*/ 	.short	(.L_15 - .L_14)


	//   ....[0]....
.L_14:
        /*003c*/ 	.word	0x000001d0


	//----- nvinfo : EIATTR_CBANK_PARAM_SIZE
	.align		4
.L_15:
        /*0040*/ 	.byte	0x03, 0x19
        /*0042*/ 	.short	0x0008


	//----- nvinfo : EIATTR_PARAM_CBANK
	.align		4
        /*0044*/ 	.byte	0x04, 0x0a
        /*0046*/ 	.short	(.L_17 - .L_16)
	.align		4
.L_16:
        /*0048*/ 	.word	index@(.nv.constant0.sortBitonicWarp)
        /*004c*/ 	.short	0x0380
        /*004e*/ 	.short	0x0008


	//----- nvinfo : EIATTR_SW_WAR
	.align		4
.L_17:
        /*0050*/ 	.byte	0x04, 0x36
        /*0052*/ 	.short	(.L_19 - .L_18)
.L_18:
        /*0054*/ 	.word	0x00000008
.L_19:


//--------------------- .nv.callgraph             --------------------------
	.section	.nv.callgraph,"",@"SHT_CUDA_CALLGRAPH"
	.align	4
	.sectionentsize	8
	.align		4
        /*0000*/ 	.word	0x00000000
	.align		4
        /*0004*/ 	.word	0xffffffff
	.align		4
        /*0008*/ 	.word	0x00000000
	.align		4
        /*000c*/ 	.word	0xfffffffe
	.align		4
        /*0010*/ 	.word	0x00000000
	.align		4
        /*0014*/ 	.word	0xfffffffd
	.align		4
        /*0018*/ 	.word	0x00000000
	.align		4
        /*001c*/ 	.word	0xfffffffc


//--------------------- .text.sortBitonicWarp     --------------------------
	.section	.text.sortBitonicWarp,"ax",@progbits
	.align	128
        .global         sortBitonicWarp
        .type           sortBitonicWarp,@function
        .size           sortBitonicWarp,(.L_x_3 - sortBitonicWarp)
        .other          sortBitonicWarp,@"STO_CUDA_ENTRY STV_DEFAULT"
sortBitonicWarp:
.text.sortBitonicWarp:
[----:B------:R-:W-:Y:S01]  /*0000*/  LDC R1, c[0x0][0x37c] ;  /* 0x0000df00ff017b82 */ /* 0x000fe20000000800 */
[----:B------:R-:W0:Y:S01]  /*0010*/  S2R R7, SR_TID.X ;  /* 0x0000000000077919 */ /* 0x000e220000002100 */
[----:B------:R-:W1:Y:S01]  /*0020*/  LDCU.64 UR4, c[0x0][0x380] ;  /* 0x00007000ff0477ac */ /* 0x000e620008000a00 */
[----:B------:R-:W0:Y:S01]  /*0030*/  S2R R0, SR_CTAID.X ;  /* 0x0000000000007919 */ /* 0x000e220000002500 */
[----:B------:R-:W2:Y:S01]  /*0040*/  LDCU.64 UR8, c[0x0][0x358] ;  /* 0x00006b00ff0877ac */ /* 0x000ea20008000a00 */
[----:B0-----:R-:W-:-:S04]  /*0050*/  LEA R3, P0, R0, R7, 0x5 ;  /* 0x0000000700037211 */ /* 0x001fc800078028ff */
[----:B------:R-:W-:Y:S02]  /*0060*/  LEA.HI.X R0, R0, RZ, RZ, 0x5, P0 ;  /* 0x000000ff00007211 */ /* 0x000fe400000f2cff */
[----:B-1----:R-:W-:-:S04]  /*0070*/  LEA R2, P0, R3, UR4, 0x2 ;  /* 0x0000000403027c11 */ /* 0x002fc8000f8010ff */
[----:B------:R-:W-:-:S05]  /*0080*/  LEA.HI.X R3, R3, UR5, R0, 0x2, P0 ;  /* 0x0000000503037c11 */ /* 0x000fca00080f1400 */
[----:B--2---:R0:W5:Y:S01]  /*0090*/  LDG.E R5, desc[UR8][R2.64] ;  /* 0x0000000802057981 */ /* 0x004162000c1e1900 */
[----:B------:R-:W-:-:S05]  /*00a0*/  UMOV UR4, URZ ;  /* 0x000000ff00047c82 */ /* 0x000fca0008000000 */
.L_x_1:
[----:B------:R-:W-:Y:S01]  /*00b0*/  UMOV UR5, 0x2 ;  /* 0x0000000200057882 */ /* 0x000fe20000000000 */
[----:B------:R-:W-:Y:S01]  /*00c0*/  UMOV UR6, UR4 ;  /* 0x0000000400067c82 */ /* 0x000fe20008000000 */
[----:B------:R-:W-:Y:S01]  /*00d0*/  USHF.L.U32 UR5, UR5, UR4, URZ ;  /* 0x0000000405057299 */ /* 0x000fe200080006ff */
[----:B------:R-:W-:Y:S01]  /*00e0*/  IMAD.MOV.U32 R8, RZ, RZ, 0x1 ;  /* 0x00000001ff087424 */ /* 0x000fe200078e00ff */
[----:B------:R-:W-:-:S04]  /*00f0*/  UIADD3 UR4, UPT, UPT, UR4, 0x1, URZ ;  /* 0x0000000104047890 */ /* 0x000fc8000fffe0ff */
[----:B------:R-:W-:Y:S01]  /*0100*/  LOP3.LUT P1, RZ, R7, UR5, RZ, 0xc0, !PT ;  /* 0x0000000507ff7c12 */ /* 0x000fe2000f82c0ff */
[----:B------:R-:W-:-:S12]  /*0110*/  UISETP.GE.U32.AND UP1, UPT, UR4, 0x5, UPT ;  /* 0x000000050400788c */ /* 0x000fd8000bf26070 */
.L_x_0:
[----:B------:R-:W-:Y:S01]  /*0120*/  SHF.L.U32 R0, R8, UR6, RZ ;  /* 0x0000000608007c19 */ /* 0x000fe200080006ff */
[----:B------:R-:W-:Y:S02]  /*0130*/  UISETP.NE.U32.AND UP0, UPT, UR6, URZ, UPT ;  /* 0x000000ff0600728c */ /* 0x000fe4000bf05070 */
[----:B------:R-:W-:Y:S01]  /*0140*/  UIADD3 UR6, UPT, UPT, UR6, -0x1, URZ ;  /* 0xffffffff06067890 */ /* 0x000fe2000fffe0ff */
[----:B------:R-:W-:Y:S01]  /*0150*/  LOP3.LUT R4, R7, R0, RZ, 0xc0, !PT ;  /* 0x0000000007047212 */ /* 0x000fe200078ec0ff */
[----:B-----5:R-:W1:Y:S03]  /*0160*/  SHFL.BFLY PT, R6, R5, R0, 0x1f ;  /* 0x0c001f0005067589 */ /* 0x020e6600000e0000 */
[----:B------:R-:W-:-:S04]  /*0170*/  ISETP.EQ.U32.XOR P0, PT, R4, RZ, P1 ;  /* 0x000000ff0400720c */ /* 0x000fc80000f02870 */
[----:B-1----:R-:W-:-:S04]  /*0180*/  FSETP.LT.XOR P0, PT, R5, R6, P0 ;  /* 0x000000060500720b */ /* 0x002fc80000701800 */
[----:B------:R-:W-:Y:S01]  /*0190*/  FSEL R5, R6, R5, P0 ;  /* 0x0000000506057208 */ /* 0x000fe20000000000 */
[----:B------:R-:W-:Y:S08]  /*01a0*/  BRA.U UP0, `(.L_x_0) ;  /* 0xfffffffd00dc7547 */ /* 0x000ff0000b83ffff */
[----:B------:R-:W-:Y:S05]  /*01b0*/  BRA.U !UP1, `(.L_x_1) ;  /* 0xfffffffd09bc7547 */ /* 0x000fea000b83ffff */
[----:B------:R-:W-:Y:S01]  /*01c0*/  STG.E desc[UR8][R2.64], R5 ;  /* 0x0000000502007986 */ /* 0x000fe2000c101908 */
[----:B------:R-:W-:Y:S05]  /*01d0*/  EXIT ;  /* 0x000000000000794d */ /* 0x000fea0003800000 */
.L_x_2:
[----:B------:R-:W-:-:S00]  /*01e0*/  BRA `(.L_x_2) ;  /* 0xfffffffc00fc7947 */ /* 0x000fc0000383ffff */
[----:B------:R-:W-:-:S00]  /*01f0*/  NOP ;  /* 0x0000000000007918 */ /* 0x000fc00000000000 */
        /* <DEDUP_REMOVED lines=8> */
.L_x_3:


//--------------------- .nv.shared.reserved.0     --------------------------
	.section	.nv.shared.reserved.0,"aw",@nobits
	.weak		__nv_reservedSMEM_offset_0_alias
	.size		__nv_reservedSMEM_offset_0_alias, 0, 64
	.other		__nv_reservedSMEM_offset_0_alias,@"STO_CUDA_RESERVED_SHARED STV_DEFAULT"
__nv_reservedSMEM_offset_0_alias:
	.zero		0
	.zero		64


//--------------------- .nv.constant0.sortBitonicWarp --------------------------
	.section	.nv.constant0.sortBitonicWarp,"a",@progbits
	.sectionflags	@""
	.align	4
.nv.constant0.sortBitonicWarp:
	.zero		904


//--------------------- SYMBOLS --------------------------

	.type		.nv.reservedSmem.offset0,@object
	.size		.nv.reservedSmem.offset0,0x4
